//
// Generated by NVIDIA NVVM Compiler
//
// Compiler Build ID: CL-36424714
// Cuda compilation tools, release 13.0, V13.0.88
// Based on NVVM 20.0.0
//

.version 9.0
.target sm_100
.address_size 64

	// .globl	_Z11HelloCuda1Dv
.extern .func  (.param .b32 func_retval0) vprintf
(
	.param .b64 vprintf_param_0,
	.param .b64 vprintf_param_1
)
;
.global .align 1 .b8 $str[62] = {76, 111, 99, 97, 108, 32, 116, 104, 114, 101, 97, 100, 32, 73, 100, 32, 61, 32, 37, 100, 32, 66, 108, 111, 99, 107, 32, 105, 100, 32, 61, 32, 37, 100, 32, 71, 108, 111, 98, 97, 108, 32, 116, 104, 114, 101, 97, 100, 32, 73, 100, 32, 61, 32, 40, 32, 37, 100, 32, 41, 10};
.global .align 1 .b8 $str$1[73] = {32, 98, 108, 111, 99, 107, 73, 100, 120, 46, 120, 32, 61, 32, 37, 100, 44, 32, 98, 108, 111, 99, 107, 73, 100, 121, 46, 121, 32, 61, 32, 37, 100, 44, 32, 116, 104, 114, 101, 97, 100, 32, 73, 100, 32, 97, 108, 111, 110, 103, 32, 120, 32, 61, 32, 37, 100, 32, 97, 108, 111, 110, 103, 32, 121, 32, 61, 32, 37, 100, 32, 10};

.visible .entry _Z11HelloCuda1Dv()
{
	.local .align 8 .b8 	__local_depot0[16];
	.reg .b64 	%SP;
	.reg .b64 	%SPL;
	.reg .b32 	%r<7>;
	.reg .b64 	%rd<5>;

	mov.u64 	%SPL, __local_depot0;
	cvta.local.u64 	%SP, %SPL;
	add.u64 	%rd1, %SP, 0;
	add.u64 	%rd2, %SPL, 0;
	mov.u32 	%r1, %ntid.x;
	mov.u32 	%r2, %ctaid.x;
	mov.u32 	%r3, %tid.x;
	mad.lo.s32 	%r4, %r1, %r2, %r3;
	st.local.v2.u32 	[%rd2], {%r3, %r2};
	st.local.u32 	[%rd2+8], %r4;
	mov.u64 	%rd3, $str;
	cvta.global.u64 	%rd4, %rd3;
	{ // callseq 0, 0
	.param .b64 param0;
	st.param.b64 	[param0], %rd4;
	.param .b64 param1;
	st.param.b64 	[param1], %rd1;
	.param .b32 retval0;
	call.uni (retval0), 
	vprintf, 
	(
	param0, 
	param1
	);
	ld.param.b32 	%r5, [retval0];
	} // callseq 0
	ret;

}
	// .globl	_Z11HelloCuda2Dv
.visible .entry _Z11HelloCuda2Dv()
{
	.local .align 16 .b8 	__local_depot1[16];
	.reg .b64 	%SP;
	.reg .b64 	%SPL;
	.reg .b32 	%r<7>;
	.reg .b64 	%rd<5>;

	mov.u64 	%SPL, __local_depot1;
	cvta.local.u64 	%SP, %SPL;
	add.u64 	%rd1, %SP, 0;
	add.u64 	%rd2, %SPL, 0;
	mov.u32 	%r1, %tid.x;
	mov.u32 	%r2, %tid.y;
	mov.u32 	%r3, %ctaid.x;
	mov.u32 	%r4, %ctaid.y;
	st.local.v4.u32 	[%rd2], {%r3, %r4, %r1, %r2};
	mov.u64 	%rd3, $str$1;
	cvta.global.u64 	%rd4, %rd3;
	{ // callseq 1, 0
	.param .b64 param0;
	st.param.b64 	[param0], %rd4;
	.param .b64 param1;
	st.param.b64 	[param1], %rd1;
	.param .b32 retval0;
	call.uni (retval0), 
	vprintf, 
	(
	param0, 
	param1
	);
	ld.param.b32 	%r5, [retval0];
	} // callseq 1
	ret;

}


// ===== COMPILED SASS (sm_100) =====

	.target	sm_100

	.elftype	@"ET_EXEC"


//--------------------- .note.nv.tkinfo           --------------------------
	.section	.note.nv.tkinfo,"",@"SHT_NOTE"
	.sectionflags	@"SHF_NOTE_NV_TKINFO"
	.tkinfo
        /*0018*/ 	.word	0x00000002
        /*0030*/ 	.string	""
        /*0030*/ 	.string	"ptxas"
        /*0030*/ 	.string	"Cuda compilation tools, release 13.0, V13.0.88"
        /*0030*/ 	.string	"Build cuda_13.0.r13.0/compiler.36424714_0"
        /*0030*/ 	.string	"-arch sm_100 -m 64 "



//--------------------- .note.nv.cuinfo           --------------------------
	.section	.note.nv.cuinfo,"",@"SHT_NOTE"
	.sectionflags	@"SHF_NOTE_NV_CUINFO"
        /*0018*/ 	.short	0x0002
        /*001a*/ 	.short	0x0064
        /*001c*/ 	.short	0x0082
	.zero		2


//--------------------- .nv.info                  --------------------------
	.section	.nv.info,"",@"SHT_CUDA_INFO"
	.align	4


	//----- nvinfo : EIATTR_REGCOUNT
	.align		4
        /*0000*/ 	.byte	0x04, 0x2f
        /*0002*/ 	.short	(.L_3 - .L_2)
	.align		4
.L_2:
        /*0004*/ 	.word	index@(_Z11HelloCuda1Dv)
        /*0008*/ 	.word	0x00000018


	//----- nvinfo : EIATTR_FRAME_SIZE
	.align		4
.L_3:
        /*000c*/ 	.byte	0x04, 0x11
        /*000e*/ 	.short	(.L_5 - .L_4)
	.align		4
.L_4:
        /*0010*/ 	.word	index@(_Z11HelloCuda1Dv)
        /*0014*/ 	.word	0x00000010


	//----- nvinfo : EIATTR_REGCOUNT
	.align		4
.L_5:
        /*0018*/ 	.byte	0x04, 0x2f
        /*001a*/ 	.short	(.L_7 - .L_6)
	.align		4
.L_6:
        /*001c*/ 	.word	index@(_Z11HelloCuda2Dv)
        /*0020*/ 	.word	0x00000018


	//----- nvinfo : EIATTR_FRAME_SIZE
	.align		4
.L_7:
        /*0024*/ 	.byte	0x04, 0x11
        /*0026*/ 	.short	(.L_9 - .L_8)
	.align		4
.L_8:
        /*0028*/ 	.word	index@(_Z11HelloCuda2Dv)
        /*002c*/ 	.word	0x00000010


	//----- nvinfo : EIATTR_MIN_STACK_SIZE
	.align		4
.L_9:
        /*0030*/ 	.byte	0x04, 0x12
        /*0032*/ 	.short	(.L_11 - .L_10)
	.align		4
.L_10:
        /*0034*/ 	.word	index@(_Z11HelloCuda2Dv)
        /*0038*/ 	.word	0x00000010


	//----- nvinfo : EIATTR_MIN_STACK_SIZE
	.align		4
.L_11:
        /*003c*/ 	.byte	0x04, 0x12
        /*003e*/ 	.short	(.L_13 - .L_12)
	.align		4
.L_12:
        /*0040*/ 	.word	index@(_Z11HelloCuda1Dv)
        /*0044*/ 	.word	0x00000010
.L_13:


//--------------------- .nv.compat                --------------------------
	.section	.nv.compat,"",@"SHT_CUDA_COMPAT_INFO"
	.align	4
        /*0000*/ 	.byte	0x02, 0x09, 0x00, 0x00, 0x02, 0x02, 0x01, 0x00, 0x02, 0x05, 0x05, 0x00, 0x03, 0x07, 0x01, 0x01
        /*0010*/ 	.byte	0x02, 0x03, 0x00, 0x00, 0x02, 0x06, 0x01, 0x00, 0x04, 0x0b, 0x08, 0x00, 0x09, 0x00, 0x00, 0x00
        /*0020*/ 	.byte	0x00, 0x00, 0x00, 0x00


//--------------------- .nv.info._Z11HelloCuda2Dv --------------------------
	.section	.nv.info._Z11HelloCuda2Dv,"",@"SHT_CUDA_INFO"
	.sectionflags	@""
	.align	4


	//----- nvinfo : EIATTR_CUDA_API_VERSION
	.align		4
        /*0000*/ 	.byte	0x04, 0x37
        /*0002*/ 	.short	(.L_15 - .L_14)
.L_14:
        /*0004*/ 	.word	0x00000082


	//----- nvinfo : EIATTR_SPARSE_MMA_MASK
	.align		4
.L_15:
        /*0008*/ 	.byte	0x03, 0x50
        /*000a*/ 	.short	0x0000


	//----- nvinfo : EIATTR_MAXREG_COUNT
	.align		4
        /*000c*/ 	.byte	0x03, 0x1b
        /*000e*/ 	.short	0x00ff


	//----- nvinfo : EIATTR_EXTERNS
	.align		4
        /*0010*/ 	.byte	0x04, 0x0f
        /*0012*/ 	.short	(.L_17 - .L_16)


	//   ....[0]....
	.align		4
.L_16:
        /*0014*/ 	.word	index@(vprintf)


	//----- nvinfo : EIATTR_MERCURY_ISA_VERSION
	.align		4
.L_17:
        /*0018*/ 	.byte	0x03, 0x5f
        /*001a*/ 	.short	0x0101


	//----- nvinfo : EIATTR_VRC_CTA_INIT_COUNT
	.align		4
        /*001c*/ 	.byte	0x02, 0x4a
	.zero		1
	.zero		1


	//----- nvinfo : EIATTR_SYSCALL_OFFSETS
	.align		4
        /*0020*/ 	.byte	0x04, 0x46
        /*0022*/ 	.short	(.L_19 - .L_18)


	//   ....[0]....
.L_18:
        /*0024*/ 	.word	0x00000110


	//----- nvinfo : EIATTR_EXIT_INSTR_OFFSETS
	.align		4
.L_19:
        /*0028*/ 	.byte	0x04, 0x1c
        /*002a*/ 	.short	(.L_21 - .L_20)


	//   ....[0]....
.L_20:
        /*002c*/ 	.word	0x00000120


	//----- nvinfo : EIATTR_SW_WAR
	.align		4
.L_21:
        /*0030*/ 	.byte	0x04, 0x36
        /*0032*/ 	.short	(.L_23 - .L_22)
.L_22:
        /*0034*/ 	.word	0x00000008
.L_23:


//--------------------- .nv.info._Z11HelloCuda1Dv --------------------------
	.section	.nv.info._Z11HelloCuda1Dv,"",@"SHT_CUDA_INFO"
	.sectionflags	@""
	.align	4


	//----- nvinfo : EIATTR_CUDA_API_VERSION
	.align		4
        /*0000*/ 	.byte	0x04, 0x37
        /*0002*/ 	.short	(.L_25 - .L_24)
.L_24:
        /*0004*/ 	.word	0x00000082


	//----- nvinfo : EIATTR_SPARSE_MMA_MASK
	.align		4
.L_25:
        /*0008*/ 	.byte	0x03, 0x50
        /*000a*/ 	.short	0x0000


	//----- nvinfo : EIATTR_MAXREG_COUNT
	.align		4
        /*000c*/ 	.byte	0x03, 0x1b
        /*000e*/ 	.short	0x00ff


	//----- nvinfo : EIATTR_EXTERNS
	.align		4
        /*0010*/ 	.byte	0x04, 0x0f
        /*0012*/ 	.short	(.L_27 - .L_26)


	//   ....[0]....
	.align		4
.L_26:
        /*0014*/ 	.word	index@(vprintf)


	//----- nvinfo : EIATTR_MERCURY_ISA_VERSION
	.align		4
.L_27:
        /*0018*/ 	.byte	0x03, 0x5f
        /*001a*/ 	.short	0x0101


	//----- nvinfo : EIATTR_VRC_CTA_INIT_COUNT
	.align		4
        /*001c*/ 	.byte	0x02, 0x4a
	.zero		1
	.zero		1


	//----- nvinfo : EIATTR_SYSCALL_OFFSETS
	.align		4
        /*0020*/ 	.byte	0x04, 0x46
        /*0022*/ 	.short	(.L_29 - .L_28)


	//   ....[0]....
.L_28:
        /*0024*/ 	.word	0x00000120


	//----- nvinfo : EIATTR_EXIT_INSTR_OFFSETS
	.align		4
.L_29:
        /*0028*/ 	.byte	0x04, 0x1c
        /*002a*/ 	.short	(.L_31 - .L_30)


	//   ....[0]....
.L_30:
        /*002c*/ 	.word	0x00000130


	//----- nvinfo : EIATTR_SW_WAR
	.align		4
.L_31:
        /*0030*/ 	.byte	0x04, 0x36
        /*0032*/ 	.short	(.L_33 - .L_32)
.L_32:
        /*0034*/ 	.word	0x00000008
.L_33:


//--------------------- .nv.callgraph             --------------------------
	.section	.nv.callgraph,"",@"SHT_CUDA_CALLGRAPH"
	.align	4
	.sectionentsize	8
	.align		4
        /*0000*/ 	.word	0x00000000
	.align		4
        /*0004*/ 	.word	0xffffffff
	.align		4
        /*0008*/ 	.word	index@(_Z11HelloCuda2Dv)
	.align		4
        /*000c*/ 	.word	index@(vprintf)
	.align		4
        /*0010*/ 	.word	index@(_Z11HelloCuda1Dv)
	.align		4
        /*0014*/ 	.word	index@(vprintf)
	.align		4
        /*0018*/ 	.word	0x00000000
	.align		4
        /*001c*/ 	.word	0xfffffffe
	.align		4
        /*0020*/ 	.word	0x00000000
	.align		4
        /*0024*/ 	.word	0xfffffffd
	.align		4
        /*0028*/ 	.word	0x00000000
	.align		4
        /*002c*/ 	.word	0xfffffffc


//--------------------- .nv.constant4             --------------------------
	.section	.nv.constant4,"a",@progbits
	.align	8
	.align		8
.nv.constant4:
        /*0000*/ 	.dword	vprintf
	.align		8
        /*0008*/ 	.dword	$str
	.align		8
        /*0010*/ 	.dword	$str$1


//--------------------- .text._Z11HelloCuda2Dv    --------------------------
	.section	.text._Z11HelloCuda2Dv,"ax",@progbits
	.align	128
        .global         _Z11HelloCuda2Dv
        .type           _Z11HelloCuda2Dv,@function
        .size           _Z11HelloCuda2Dv,(.L_x_4 - _Z11HelloCuda2Dv)
        .other          _Z11HelloCuda2Dv,@"STO_CUDA_ENTRY STV_DEFAULT"
_Z11HelloCuda2Dv:
.text._Z11HelloCuda2Dv:
[----:B------:R-:W0:Y:S01]  /*0000*/  LDC R1, c[0x0][0x37c] ;  /* 0x0000df00ff017b82 */ /* 0x000e220000000800 */
[----:B------:R-:W1:Y:S01]  /*0010*/  S2R R10, SR_TID.X ;  /* 0x00000000000a7919 */ /* 0x000e620000002100 */
[----:B0-----:R-:W-:Y:S01]  /*0020*/  VIADD R1, R1, 0xfffffff0 ;  /* 0xfffffff001017836 */ /* 0x001fe20000000000 */
[----:B------:R-:W-:Y:S01]  /*0030*/  MOV R0, 0x0 ;  /* 0x0000000000007802 */ /* 0x000fe20000000f00 */
[----:B------:R-:W0:Y:S01]  /*0040*/  LDCU UR4, c[0x0][0x2f8] ;  /* 0x00005f00ff0477ac */ /* 0x000e220008000800 */
[----:B------:R-:W1:Y:S03]  /*0050*/  S2R R11, SR_TID.Y ;  /* 0x00000000000b7919 */ /* 0x000e660000002200 */
[----:B------:R2:W3:Y:S01]  /*0060*/  LDC.64 R2, c[0x4][R0] ;  /* 0x0100000000027b82 */ /* 0x0004e20000000a00 */
[----:B------:R-:W4:Y:S01]  /*0070*/  LDCU.64 UR6, c[0x4][0x10] ;  /* 0x01000200ff0677ac */ /* 0x000f220008000a00 */
[----:B------:R-:W1:Y:S01]  /*0080*/  S2R R8, SR_CTAID.X ;  /* 0x0000000000087919 */ /* 0x000e620000002500 */
[----:B------:R-:W5:Y:S01]  /*0090*/  LDCU UR5, c[0x0][0x2fc] ;  /* 0x00005f80ff0577ac */ /* 0x000f620008000800 */
[----:B------:R-:W1:Y:S01]  /*00a0*/  S2R R9, SR_CTAID.Y ;  /* 0x0000000000097919 */ /* 0x000e620000002600 */
[----:B0-----:R-:W-:Y:S01]  /*00b0*/  IADD3 R6, P0, PT, R1, UR4, RZ ;  /* 0x0000000401067c10 */ /* 0x001fe2000ff1e0ff */
[----:B----4-:R-:W-:Y:S01]  /*00c0*/  IMAD.U32 R4, RZ, RZ, UR6 ;  /* 0x00000006ff047e24 */ /* 0x010fe2000f8e00ff */
[----:B------:R-:W-:-:S03]  /*00d0*/  MOV R5, UR7 ;  /* 0x0000000700057c02 */ /* 0x000fc60008000f00 */
[----:B-----5:R-:W-:Y:S01]  /*00e0*/  IMAD.X R7, RZ, RZ, UR5, P0 ;  /* 0x00000005ff077e24 */ /* 0x020fe200080e06ff */
[----:B-1----:R2:W-:Y:S07]  /*00f0*/  STL.128 [R1], R8 ;  /* 0x0000000801007387 */ /* 0x0025ee0000100c00 */
[----:B------:R-:W-:-:S07]  /*0100*/  LEPC R20, `(.L_x_0) ;  /* 0x000000001014794e */ /* 0x000fce0000000000 */
[----:B--23--:R-:W-:Y:S05]  /*0110*/  CALL.ABS.NOINC R2 ;  /* 0x0000000002007343 */ /* 0x00cfea0003c00000 */
.L_x_0:
[----:B------:R-:W-:Y:S05]  /*0120*/  EXIT ;  /* 0x000000000000794d */ /* 0x000fea0003800000 */
.L_x_1:
[----:B------:R-:W-:-:S00]  /*0130*/  BRA `(.L_x_1) ;  /* 0xfffffffc00fc7947 */ /* 0x000fc0000383ffff */
[----:B------:R-:W-:-:S00]  /*0140*/  NOP ;  /* 0x0000000000007918 */ /* 0x000fc00000000000 */
        /* <DEDUP_REMOVED lines=11> */
.L_x_4:


//--------------------- .text._Z11HelloCuda1Dv    --------------------------
	.section	.text._Z11HelloCuda1Dv,"ax",@progbits
	.align	128
        .global         _Z11HelloCuda1Dv
        .type           _Z11HelloCuda1Dv,@function
        .size           _Z11HelloCuda1Dv,(.L_x_5 - _Z11HelloCuda1Dv)
        .other          _Z11HelloCuda1Dv,@"STO_CUDA_ENTRY STV_DEFAULT"
_Z11HelloCuda1Dv:
.text._Z11HelloCuda1Dv:
[----:B------:R-:W0:Y:S01]  /*0000*/  LDC R1, c[0x0][0x37c] ;  /* 0x0000df00ff017b82 */ /* 0x000e220000000800 */
[----:B------:R-:W1:Y:S01]  /*0010*/  S2R R9, SR_CTAID.X ;  /* 0x0000000000097919 */ /* 0x000e620000002500 */
[----:B------:R-:W2:Y:S01]  /*0020*/  LDCU UR5, c[0x0][0x2fc] ;  /* 0x00005f80ff0577ac */ /* 0x000ea20008000800 */
[----:B------:R-:W-:Y:S01]  /*0030*/  MOV R2, 0x0 ;  /* 0x0000000000027802 */ /* 0x000fe20000000f00 */
[----:B0-----:R-:W-:Y:S01]  /*0040*/  VIADD R1, R1, 0xfffffff0 ;  /* 0xfffffff001017836 */ /* 0x001fe20000000000 */
[----:B------:R-:W1:Y:S01]  /*0050*/  S2R R8, SR_TID.X ;  /* 0x0000000000087919 */ /* 0x000e620000002100 */
[----:B------:R-:W1:Y:S03]  /*0060*/  LDCU UR6, c[0x0][0x360] ;  /* 0x00006c00ff0677ac */ /* 0x000e660008000800 */
[----:B------:R-:W0:Y:S01]  /*0070*/  LDC.64 R2, c[0x4][R2] ;  /* 0x0100000002027b82 */ /* 0x000e220000000a00 */
[----:B------:R-:W3:Y:S02]  /*0080*/  LDCU UR4, c[0x0][0x2f8] ;  /* 0x00005f00ff0477ac */ /* 0x000ee40008000800 */
[----:B---3--:R-:W-:-:S05]  /*0090*/  IADD3 R6, P0, PT, R1, UR4, RZ ;  /* 0x0000000401067c10 */ /* 0x008fca000ff1e0ff */
[----:B--2---:R-:W-:Y:S02]  /*00a0*/  IMAD.X R7, RZ, RZ, UR5, P0 ;  /* 0x00000005ff077e24 */ /* 0x004fe400080e06ff */
[----:B-1----:R-:W-:Y:S01]  /*00b0*/  IMAD R0, R9, UR6, R8 ;  /* 0x0000000609007c24 */ /* 0x002fe2000f8e0208 */
[----:B------:R1:W-:Y:S01]  /*00c0*/  STL.64 [R1], R8 ;  /* 0x0000000801007387 */ /* 0x0003e20000100a00 */
[----:B------:R-:W2:Y:S03]  /*00d0*/  LDCU.64 UR6, c[0x4][0x8] ;  /* 0x01000100ff0677ac */ /* 0x000ea60008000a00 */
[----:B------:R1:W-:Y:S01]  /*00e0*/  STL [R1+0x8], R0 ;  /* 0x0000080001007387 */ /* 0x0003e20000100800 */
[----:B--2---:R-:W-:Y:S01]  /*00f0*/  IMAD.U32 R4, RZ, RZ, UR6 ;  /* 0x00000006ff047e24 */ /* 0x004fe2000f8e00ff */
[----:B01----:R-:W-:-:S07]  /*0100*/  MOV R5, UR7 ;  /* 0x0000000700057c02 */ /* 0x003fce0008000f00 */
[----:B------:R-:W-:-:S07]  /*0110*/  LEPC R20, `(.L_x_2) ;  /* 0x000000001014794e */ /* 0x000fce0000000000 */
[----:B------:R-:W-:Y:S05]  /*0120*/  CALL.ABS.NOINC R2 ;  /* 0x0000000002007343 */ /* 0x000fea0003c00000 */
.L_x_2:
[----:B------:R-:W-:Y:S05]  /*0130*/  EXIT ;  /* 0x000000000000794d */ /* 0x000fea0003800000 */
.L_x_3:
        /* <DEDUP_REMOVED lines=12> */
.L_x_5:


//--------------------- .nv.global.init           --------------------------
	.section	.nv.global.init,"aw",@progbits
.nv.global.init:
	.type		$str,@object
	.size		$str,($str$1 - $str)
$str:
        /*0000*/ 	.byte	0x4c, 0x6f, 0x63, 0x61, 0x6c, 0x20, 0x74, 0x68, 0x72, 0x65, 0x61, 0x64, 0x20, 0x49, 0x64, 0x20
        /*0010*/ 	.byte	0x3d, 0x20, 0x25, 0x64, 0x20, 0x42, 0x6c, 0x6f, 0x63, 0x6b, 0x20, 0x69, 0x64, 0x20, 0x3d, 0x20
        /*0020*/ 	.byte	0x25, 0x64, 0x20, 0x47, 0x6c, 0x6f, 0x62, 0x61, 0x6c, 0x20, 0x74, 0x68, 0x72, 0x65, 0x61, 0x64
        /*0030*/ 	.byte	0x20, 0x49, 0x64, 0x20, 0x3d, 0x20, 0x28, 0x20, 0x25, 0x64, 0x20, 0x29, 0x0a, 0x00
	.type		$str$1,@object
	.size		$str$1,(.L_1 - $str$1)
$str$1:
        /*003e*/ 	.byte	0x20, 0x62, 0x6c, 0x6f, 0x63, 0x6b, 0x49, 0x64, 0x78, 0x2e, 0x78, 0x20, 0x3d, 0x20, 0x25, 0x64
        /*004e*/ 	.byte	0x2c, 0x20, 0x62, 0x6c, 0x6f, 0x63, 0x6b, 0x49, 0x64, 0x79, 0x2e, 0x79, 0x20, 0x3d, 0x20, 0x25
        /*005e*/ 	.byte	0x64, 0x2c, 0x20, 0x74, 0x68, 0x72, 0x65, 0x61, 0x64, 0x20, 0x49, 0x64, 0x20, 0x61, 0x6c, 0x6f
        /*006e*/ 	.byte	0x6e, 0x67, 0x20, 0x78, 0x20, 0x3d, 0x20, 0x25, 0x64, 0x20, 0x61, 0x6c, 0x6f, 0x6e, 0x67, 0x20
        /*007e*/ 	.byte	0x79, 0x20, 0x3d, 0x20, 0x25, 0x64, 0x20, 0x0a, 0x00
.L_1:


//--------------------- .nv.shared.reserved.0     --------------------------
	.section	.nv.shared.reserved.0,"aw",@nobits
	.weak		__nv_reservedSMEM_offset_0_alias
	.size		__nv_reservedSMEM_offset_0_alias, 0, 64
	.other		__nv_reservedSMEM_offset_0_alias,@"STO_CUDA_RESERVED_SHARED STV_DEFAULT"
__nv_reservedSMEM_offset_0_alias:
	.zero		0
	.zero		64


//--------------------- .nv.constant0._Z11HelloCuda2Dv --------------------------
	.section	.nv.constant0._Z11HelloCuda2Dv,"a",@progbits
	.sectionflags	@""
	.align	4
.nv.constant0._Z11HelloCuda2Dv:
	.zero		896


//--------------------- .nv.constant0._Z11HelloCuda1Dv --------------------------
	.section	.nv.constant0._Z11HelloCuda1Dv,"a",@progbits
	.sectionflags	@""
	.align	4
.nv.constant0._Z11HelloCuda1Dv:
	.zero		896


//--------------------- SYMBOLS --------------------------

	.type		.nv.reservedSmem.offset0,@object
	.size		.nv.reservedSmem.offset0,0x4
	.type		vprintf,@function
